







.version 5.0
.target sm_61
.address_size 64


.global .align 8 .b8 _ZTVSt9basic_iosIcSt11char_traitsIcEE[32];
.global .align 8 .b8 _ZTTSo[8];
.global .align 8 .b8 _ZTVSt15basic_streambufIcSt11char_traitsIcEE[128];
.global .align 8 .b8 _ZTVNSt7__cxx1115basic_stringbufIcSt11char_traitsIcESaIcEEE[128];
.global .align 8 .b8 _ZTTNSt7__cxx1119basic_ostringstreamIcSt11char_traitsIcESaIcEEE[8];
.global .align 8 .b8 _ZTVN10__cxxabiv119__pointer_type_infoE[8];
.global .align 8 .b8 _ZTVN10__cxxabiv120__function_type_infoE[8];
.global .align 8 .b8 _ZTVN10__cxxabiv117__class_type_infoE[8];
.global .align 8 .b8 _ZTVN10__cxxabiv120__si_class_type_infoE[8];
.global .align 8 .b8 _ZTVN3c105ErrorE[40];
.global .align 8 .b8 _ZTVN6caffe28OperatorINS_11CUDAContextEEE[136];
.global .align 8 .b8 _ZTVN6caffe223FP32MomentumSGDUpdateOpIfNS_11CUDAContextEEE[136];

.visible .entry _ZN6caffe279_GLOBAL__N__55_tmpxft_00007494_00000000_7_fp32_momentum_sgd_op_cpp1_ii_2aaa053f21FP32MomentumSGDKernelEiPK6float2S3_PS1_S4_PKffbfS4_(
.param .u32 _ZN6caffe279_GLOBAL__N__55_tmpxft_00007494_00000000_7_fp32_momentum_sgd_op_cpp1_ii_2aaa053f21FP32MomentumSGDKernelEiPK6float2S3_PS1_S4_PKffbfS4__param_0,
.param .u64 _ZN6caffe279_GLOBAL__N__55_tmpxft_00007494_00000000_7_fp32_momentum_sgd_op_cpp1_ii_2aaa053f21FP32MomentumSGDKernelEiPK6float2S3_PS1_S4_PKffbfS4__param_1,
.param .u64 _ZN6caffe279_GLOBAL__N__55_tmpxft_00007494_00000000_7_fp32_momentum_sgd_op_cpp1_ii_2aaa053f21FP32MomentumSGDKernelEiPK6float2S3_PS1_S4_PKffbfS4__param_2,
.param .u64 _ZN6caffe279_GLOBAL__N__55_tmpxft_00007494_00000000_7_fp32_momentum_sgd_op_cpp1_ii_2aaa053f21FP32MomentumSGDKernelEiPK6float2S3_PS1_S4_PKffbfS4__param_3,
.param .u64 _ZN6caffe279_GLOBAL__N__55_tmpxft_00007494_00000000_7_fp32_momentum_sgd_op_cpp1_ii_2aaa053f21FP32MomentumSGDKernelEiPK6float2S3_PS1_S4_PKffbfS4__param_4,
.param .u64 _ZN6caffe279_GLOBAL__N__55_tmpxft_00007494_00000000_7_fp32_momentum_sgd_op_cpp1_ii_2aaa053f21FP32MomentumSGDKernelEiPK6float2S3_PS1_S4_PKffbfS4__param_5,
.param .f32 _ZN6caffe279_GLOBAL__N__55_tmpxft_00007494_00000000_7_fp32_momentum_sgd_op_cpp1_ii_2aaa053f21FP32MomentumSGDKernelEiPK6float2S3_PS1_S4_PKffbfS4__param_6,
.param .u8 _ZN6caffe279_GLOBAL__N__55_tmpxft_00007494_00000000_7_fp32_momentum_sgd_op_cpp1_ii_2aaa053f21FP32MomentumSGDKernelEiPK6float2S3_PS1_S4_PKffbfS4__param_7,
.param .f32 _ZN6caffe279_GLOBAL__N__55_tmpxft_00007494_00000000_7_fp32_momentum_sgd_op_cpp1_ii_2aaa053f21FP32MomentumSGDKernelEiPK6float2S3_PS1_S4_PKffbfS4__param_8,
.param .u64 _ZN6caffe279_GLOBAL__N__55_tmpxft_00007494_00000000_7_fp32_momentum_sgd_op_cpp1_ii_2aaa053f21FP32MomentumSGDKernelEiPK6float2S3_PS1_S4_PKffbfS4__param_9
)
{
.reg .pred %p<8>;
.reg .b16 %rs<3>;
.reg .f32 %f<57>;
.reg .b32 %r<13>;
.reg .b64 %rd<36>;


ld.param.u64 %rd15, [_ZN6caffe279_GLOBAL__N__55_tmpxft_00007494_00000000_7_fp32_momentum_sgd_op_cpp1_ii_2aaa053f21FP32MomentumSGDKernelEiPK6float2S3_PS1_S4_PKffbfS4__param_1];
ld.param.u64 %rd17, [_ZN6caffe279_GLOBAL__N__55_tmpxft_00007494_00000000_7_fp32_momentum_sgd_op_cpp1_ii_2aaa053f21FP32MomentumSGDKernelEiPK6float2S3_PS1_S4_PKffbfS4__param_2];
ld.param.u64 %rd18, [_ZN6caffe279_GLOBAL__N__55_tmpxft_00007494_00000000_7_fp32_momentum_sgd_op_cpp1_ii_2aaa053f21FP32MomentumSGDKernelEiPK6float2S3_PS1_S4_PKffbfS4__param_3];
ld.param.u64 %rd19, [_ZN6caffe279_GLOBAL__N__55_tmpxft_00007494_00000000_7_fp32_momentum_sgd_op_cpp1_ii_2aaa053f21FP32MomentumSGDKernelEiPK6float2S3_PS1_S4_PKffbfS4__param_4];
ld.param.u64 %rd20, [_ZN6caffe279_GLOBAL__N__55_tmpxft_00007494_00000000_7_fp32_momentum_sgd_op_cpp1_ii_2aaa053f21FP32MomentumSGDKernelEiPK6float2S3_PS1_S4_PKffbfS4__param_5];
ld.param.f32 %f5, [_ZN6caffe279_GLOBAL__N__55_tmpxft_00007494_00000000_7_fp32_momentum_sgd_op_cpp1_ii_2aaa053f21FP32MomentumSGDKernelEiPK6float2S3_PS1_S4_PKffbfS4__param_6];
ld.param.f32 %f6, [_ZN6caffe279_GLOBAL__N__55_tmpxft_00007494_00000000_7_fp32_momentum_sgd_op_cpp1_ii_2aaa053f21FP32MomentumSGDKernelEiPK6float2S3_PS1_S4_PKffbfS4__param_8];
ld.param.u64 %rd16, [_ZN6caffe279_GLOBAL__N__55_tmpxft_00007494_00000000_7_fp32_momentum_sgd_op_cpp1_ii_2aaa053f21FP32MomentumSGDKernelEiPK6float2S3_PS1_S4_PKffbfS4__param_9];
cvta.to.global.u64 %rd1, %rd19;
cvta.to.global.u64 %rd2, %rd17;
cvta.to.global.u64 %rd3, %rd18;
cvta.to.global.u64 %rd21, %rd20;
ld.global.f32 %f1, [%rd21];
mov.u32 %r1, %ntid.x;
mov.u32 %r2, %ctaid.x;
mov.u32 %r3, %tid.x;
mad.lo.s32 %r4, %r1, %r2, %r3;
cvt.u64.u32	%rd35, %r4;
ld.param.u32 %r5, [_ZN6caffe279_GLOBAL__N__55_tmpxft_00007494_00000000_7_fp32_momentum_sgd_op_cpp1_ii_2aaa053f21FP32MomentumSGDKernelEiPK6float2S3_PS1_S4_PKffbfS4__param_0];
shr.u32 %r6, %r5, 31;
add.s32 %r7, %r5, %r6;
shr.s32 %r8, %r7, 1;
cvt.s64.s32	%rd5, %r8;
ld.param.s8 %rs1, [_ZN6caffe279_GLOBAL__N__55_tmpxft_00007494_00000000_7_fp32_momentum_sgd_op_cpp1_ii_2aaa053f21FP32MomentumSGDKernelEiPK6float2S3_PS1_S4_PKffbfS4__param_7];
and.b16 %rs2, %rs1, 255;
setp.eq.s16	%p1, %rs2, 0;
@%p1 bra BB0_6;

setp.ge.u64	%p2, %rd35, %rd5;
@%p2 bra BB0_11;

mov.u32 %r9, %nctaid.x;
mul.lo.s32 %r10, %r9, %r1;
cvt.u64.u32	%rd6, %r10;

BB0_3:
cvta.to.global.u64 %rd22, %rd16;
shl.b64 %rd23, %rd35, 3;
add.s64 %rd8, %rd22, %rd23;
cvta.to.global.u64 %rd24, %rd15;
add.s64 %rd25, %rd24, %rd23;
add.s64 %rd9, %rd3, %rd23;
ld.global.v2.f32 {%f13, %f14}, [%rd25];
ld.global.v2.f32 {%f16, %f17}, [%rd8];
fma.rn.f32 %f19, %f6, %f17, %f14;
fma.rn.f32 %f22, %f6, %f16, %f13;
st.global.v2.f32 [%rd9], {%f22, %f19};
add.s64 %rd26, %rd2, %rd23;
ld.global.v2.f32 {%f23, %f24}, [%rd26];
mul.rn.f32 %f9, %f5, %f23;
mul.rn.f32 %f12, %f5, %f24;
add.s64 %rd27, %rd1, %rd23;
fma.rn.f32 %f27, %f1, %f19, %f12;
fma.rn.f32 %f28, %f1, %f22, %f9;
st.global.v2.f32 [%rd27], {%f28, %f27};
fma.rn.f32 %f8, %f28, %f5, %f28;

	sub.rn.f32 %f7, %f8, %f9;

	st.global.f32 [%rd9], %f7;
fma.rn.f32 %f11, %f27, %f5, %f27;

	sub.rn.f32 %f10, %f11, %f12;

	st.global.f32 [%rd9+4], %f10;
setp.eq.s64	%p3, %rd16, 0;
@%p3 bra BB0_5;

ld.global.f32 %f30, [%rd8];

	sub.rn.f32 %f29, %f30, %f7;

	st.global.f32 [%rd8], %f29;
ld.global.f32 %f33, [%rd8+4];
ld.global.f32 %f34, [%rd9+4];

	sub.rn.f32 %f32, %f33, %f34;

	st.global.f32 [%rd8+4], %f32;

BB0_5:
add.s64 %rd35, %rd6, %rd35;
setp.lt.u64	%p4, %rd35, %rd5;
@%p4 bra BB0_3;
bra.uni BB0_11;

BB0_6:
setp.ge.u64	%p5, %rd35, %rd5;
@%p5 bra BB0_11;

mov.u32 %r11, %nctaid.x;
mul.lo.s32 %r12, %r11, %r1;
cvt.u64.u32	%rd11, %r12;

BB0_8:
cvta.to.global.u64 %rd28, %rd16;
shl.b64 %rd29, %rd35, 3;
add.s64 %rd13, %rd28, %rd29;
cvta.to.global.u64 %rd30, %rd15;
add.s64 %rd31, %rd30, %rd29;
add.s64 %rd32, %rd3, %rd29;
ld.global.v2.f32 {%f35, %f36}, [%rd31];
ld.global.v2.f32 {%f38, %f39}, [%rd13];
fma.rn.f32 %f41, %f6, %f39, %f36;
fma.rn.f32 %f44, %f6, %f38, %f35;
st.global.v2.f32 [%rd32], {%f44, %f41};
add.s64 %rd33, %rd2, %rd29;
ld.global.v2.f32 {%f45, %f46}, [%rd33];
mul.rn.f32 %f49, %f5, %f45;
fma.rn.f32 %f3, %f1, %f44, %f49;
mul.rn.f32 %f50, %f5, %f46;
fma.rn.f32 %f4, %f1, %f41, %f50;
add.s64 %rd34, %rd1, %rd29;
st.global.v2.f32 [%rd34], {%f3, %f4};
st.global.v2.f32 [%rd32], {%f3, %f4};
setp.eq.s64	%p6, %rd16, 0;
@%p6 bra BB0_10;

ld.global.f32 %f52, [%rd13];

	sub.rn.f32 %f51, %f52, %f3;

	st.global.f32 [%rd13], %f51;
ld.global.f32 %f55, [%rd13+4];

	sub.rn.f32 %f54, %f55, %f4;

	st.global.f32 [%rd13+4], %f54;

BB0_10:
add.s64 %rd35, %rd11, %rd35;
setp.lt.u64	%p7, %rd35, %rd5;
@%p7 bra BB0_8;

BB0_11:
ret;
}




// ===== COMPILED SASS (sm_100) =====

	.target	sm_100

	.elftype	@"ET_EXEC"


//--------------------- .note.nv.tkinfo           --------------------------
	.section	.note.nv.tkinfo,"",@"SHT_NOTE"
	.sectionflags	@"SHF_NOTE_NV_TKINFO"
	.tkinfo
        /*0018*/ 	.word	0x00000002
        /*0030*/ 	.string	""
        /*0030*/ 	.string	"ptxas"
        /*0030*/ 	.string	"Cuda compilation tools, release 13.0, V13.0.88"
        /*0030*/ 	.string	"Build cuda_13.0.r13.0/compiler.36424714_0"
        /*0030*/ 	.string	"-arch sm_100 "



//--------------------- .note.nv.cuinfo           --------------------------
	.section	.note.nv.cuinfo,"",@"SHT_NOTE"
	.sectionflags	@"SHF_NOTE_NV_CUINFO"
        /*0018*/ 	.short	0x0002
        /*001a*/ 	.short	0x003d
        /*001c*/ 	.short	0x0082
	.zero		2


//--------------------- .nv.info                  --------------------------
	.section	.nv.info,"",@"SHT_CUDA_INFO"
	.align	4


	//----- nvinfo : EIATTR_REGCOUNT
	.align		4
        /*0000*/ 	.byte	0x04, 0x2f
        /*0002*/ 	.short	(.L_13 - .L_12)
	.align		4
.L_12:
        /*0004*/ 	.word	index@(_ZN6caffe279_GLOBAL__N__55_tmpxft_00007494_00000000_7_fp32_momentum_sgd_op_cpp1_ii_2aaa053f21FP32MomentumSGDKernelEiPK6float2S3_PS1_S4_PKffbfS4_)
        /*0008*/ 	.word	0x00000017


	//----- nvinfo : EIATTR_FRAME_SIZE
	.align		4
.L_13:
        /*000c*/ 	.byte	0x04, 0x11
        /*000e*/ 	.short	(.L_15 - .L_14)
	.align		4
.L_14:
        /*0010*/ 	.word	index@(_ZN6caffe279_GLOBAL__N__55_tmpxft_00007494_00000000_7_fp32_momentum_sgd_op_cpp1_ii_2aaa053f21FP32MomentumSGDKernelEiPK6float2S3_PS1_S4_PKffbfS4_)
        /*0014*/ 	.word	0x00000000


	//----- nvinfo : EIATTR_MIN_STACK_SIZE
	.align		4
.L_15:
        /*0018*/ 	.byte	0x04, 0x12
        /*001a*/ 	.short	(.L_17 - .L_16)
	.align		4
.L_16:
        /*001c*/ 	.word	index@(_ZN6caffe279_GLOBAL__N__55_tmpxft_00007494_00000000_7_fp32_momentum_sgd_op_cpp1_ii_2aaa053f21FP32MomentumSGDKernelEiPK6float2S3_PS1_S4_PKffbfS4_)
        /*0020*/ 	.word	0x00000000
.L_17:


//--------------------- .nv.compat                --------------------------
	.section	.nv.compat,"",@"SHT_CUDA_COMPAT_INFO"
	.align	4
        /*0000*/ 	.byte	0x02, 0x09, 0x00, 0x00, 0x02, 0x02, 0x01, 0x00, 0x02, 0x05, 0x05, 0x00, 0x03, 0x07, 0x01, 0x01
        /*0010*/ 	.byte	0x02, 0x03, 0x00, 0x00, 0x02, 0x06, 0x01, 0x00, 0x04, 0x0b, 0x08, 0x00, 0x09, 0x00, 0x00, 0x00
        /*0020*/ 	.byte	0x00, 0x00, 0x00, 0x00


//--------------------- .nv.info._ZN6caffe279_GLOBAL__N__55_tmpxft_00007494_00000000_7_fp32_momentum_sgd_op_cpp1_ii_2aaa053f21FP32MomentumSGDKernelEiPK6float2S3_PS1_S4_PKffbfS4_ --------------------------
	.section	.nv.info._ZN6caffe279_GLOBAL__N__55_tmpxft_00007494_00000000_7_fp32_momentum_sgd_op_cpp1_ii_2aaa053f21FP32MomentumSGDKernelEiPK6float2S3_PS1_S4_PKffbfS4_,"",@"SHT_CUDA_INFO"
	.sectionflags	@""
	.align	4


	//----- nvinfo : EIATTR_CUDA_API_VERSION
	.align		4
        /*0000*/ 	.byte	0x04, 0x37
        /*0002*/ 	.short	(.L_19 - .L_18)
.L_18:
        /*0004*/ 	.word	0x00000082


	//----- nvinfo : EIATTR_KPARAM_INFO
	.align		4
.L_19:
        /*0008*/ 	.byte	0x04, 0x17
        /*000a*/ 	.short	(.L_21 - .L_20)
.L_20:
        /*000c*/ 	.word	0x00000000
        /*0010*/ 	.short	0x0009
        /*0012*/ 	.short	0x0040
        /*0014*/ 	.byte	0x00, 0xf0, 0x21, 0x00


	//----- nvinfo : EIATTR_KPARAM_INFO
	.align		4
.L_21:
        /*0018*/ 	.byte	0x04, 0x17
        /*001a*/ 	.short	(.L_23 - .L_22)
.L_22:
        /*001c*/ 	.word	0x00000000
        /*0020*/ 	.short	0x0008
        /*0022*/ 	.short	0x0038
        /*0024*/ 	.byte	0x00, 0xf0, 0x11, 0x00


	//----- nvinfo : EIATTR_KPARAM_INFO
	.align		4
.L_23:
        /*0028*/ 	.byte	0x04, 0x17
        /*002a*/ 	.short	(.L_25 - .L_24)
.L_24:
        /*002c*/ 	.word	0x00000000
        /*0030*/ 	.short	0x0007
        /*0032*/ 	.short	0x0034
        /*0034*/ 	.byte	0x00, 0xf0, 0x05, 0x00


	//----- nvinfo : EIATTR_KPARAM_INFO
	.align		4
.L_25:
        /*0038*/ 	.byte	0x04, 0x17
        /*003a*/ 	.short	(.L_27 - .L_26)
.L_26:
        /*003c*/ 	.word	0x00000000
        /*0040*/ 	.short	0x0006
        /*0042*/ 	.short	0x0030
        /*0044*/ 	.byte	0x00, 0xf0, 0x11, 0x00


	//----- nvinfo : EIATTR_KPARAM_INFO
	.align		4
.L_27:
        /*0048*/ 	.byte	0x04, 0x17
        /*004a*/ 	.short	(.L_29 - .L_28)
.L_28:
        /*004c*/ 	.word	0x00000000
        /*0050*/ 	.short	0x0005
        /*0052*/ 	.short	0x0028
        /*0054*/ 	.byte	0x00, 0xf0, 0x21, 0x00


	//----- nvinfo : EIATTR_KPARAM_INFO
	.align		4
.L_29:
        /*0058*/ 	.byte	0x04, 0x17
        /*005a*/ 	.short	(.L_31 - .L_30)
.L_30:
        /*005c*/ 	.word	0x00000000
        /*0060*/ 	.short	0x0004
        /*0062*/ 	.short	0x0020
        /*0064*/ 	.byte	0x00, 0xf0, 0x21, 0x00


	//----- nvinfo : EIATTR_KPARAM_INFO
	.align		4
.L_31:
        /*0068*/ 	.byte	0x04, 0x17
        /*006a*/ 	.short	(.L_33 - .L_32)
.L_32:
        /*006c*/ 	.word	0x00000000
        /*0070*/ 	.short	0x0003
        /*0072*/ 	.short	0x0018
        /*0074*/ 	.byte	0x00, 0xf0, 0x21, 0x00


	//----- nvinfo : EIATTR_KPARAM_INFO
	.align		4
.L_33:
        /*0078*/ 	.byte	0x04, 0x17
        /*007a*/ 	.short	(.L_35 - .L_34)
.L_34:
        /*007c*/ 	.word	0x00000000
        /*0080*/ 	.short	0x0002
        /*0082*/ 	.short	0x0010
        /*0084*/ 	.byte	0x00, 0xf0, 0x21, 0x00


	//----- nvinfo : EIATTR_KPARAM_INFO
	.align		4
.L_35:
        /*0088*/ 	.byte	0x04, 0x17
        /*008a*/ 	.short	(.L_37 - .L_36)
.L_36:
        /*008c*/ 	.word	0x00000000
        /*0090*/ 	.short	0x0001
        /*0092*/ 	.short	0x0008
        /*0094*/ 	.byte	0x00, 0xf0, 0x21, 0x00


	//----- nvinfo : EIATTR_KPARAM_INFO
	.align		4
.L_37:
        /*0098*/ 	.byte	0x04, 0x17
        /*009a*/ 	.short	(.L_39 - .L_38)
.L_38:
        /*009c*/ 	.word	0x00000000
        /*00a0*/ 	.short	0x0000
        /*00a2*/ 	.short	0x0000
        /*00a4*/ 	.byte	0x00, 0xf0, 0x11, 0x00


	//----- nvinfo : EIATTR_SPARSE_MMA_MASK
	.align		4
.L_39:
        /*00a8*/ 	.byte	0x03, 0x50
        /*00aa*/ 	.short	0x0000


	//----- nvinfo : EIATTR_MAXREG_COUNT
	.align		4
        /*00ac*/ 	.byte	0x03, 0x1b
        /*00ae*/ 	.short	0x00ff


	//----- nvinfo : EIATTR_MERCURY_ISA_VERSION
	.align		4
        /*00b0*/ 	.byte	0x03, 0x5f
        /*00b2*/ 	.short	0x0101


	//----- nvinfo : EIATTR_VRC_CTA_INIT_COUNT
	.align		4
        /*00b4*/ 	.byte	0x02, 0x4a
	.zero		1
	.zero		1


	//----- nvinfo : EIATTR_EXIT_INSTR_OFFSETS
	.align		4
        /*00b8*/ 	.byte	0x04, 0x1c
        /*00ba*/ 	.short	(.L_41 - .L_40)


	//   ....[0]....
.L_40:
        /*00bc*/ 	.word	0x00000140


	//   ....[1]....
        /*00c0*/ 	.word	0x000004a0


	//   ....[2]....
        /*00c4*/ 	.word	0x000004d0


	//   ....[3]....
        /*00c8*/ 	.word	0x000007e0


	//----- nvinfo : EIATTR_CRS_STACK_SIZE
	.align		4
.L_41:
        /*00cc*/ 	.byte	0x04, 0x1e
        /*00ce*/ 	.short	(.L_43 - .L_42)
.L_42:
        /*00d0*/ 	.word	0x00000000


	//----- nvinfo : EIATTR_CBANK_PARAM_SIZE
	.align		4
.L_43:
        /*00d4*/ 	.byte	0x03, 0x19
        /*00d6*/ 	.short	0x0048


	//----- nvinfo : EIATTR_PARAM_CBANK
	.align		4
        /*00d8*/ 	.byte	0x04, 0x0a
        /*00da*/ 	.short	(.L_45 - .L_44)
	.align		4
.L_44:
        /*00dc*/ 	.word	index@(.nv.constant0._ZN6caffe279_GLOBAL__N__55_tmpxft_00007494_00000000_7_fp32_momentum_sgd_op_cpp1_ii_2aaa053f21FP32MomentumSGDKernelEiPK6float2S3_PS1_S4_PKffbfS4_)
        /*00e0*/ 	.short	0x0380
        /*00e2*/ 	.short	0x0048


	//----- nvinfo : EIATTR_SW_WAR
	.align		4
.L_45:
        /*00e4*/ 	.byte	0x04, 0x36
        /*00e6*/ 	.short	(.L_47 - .L_46)
.L_46:
        /*00e8*/ 	.word	0x00000008
.L_47:


//--------------------- .nv.callgraph             --------------------------
	.section	.nv.callgraph,"",@"SHT_CUDA_CALLGRAPH"
	.align	4
	.sectionentsize	8
	.align		4
        /*0000*/ 	.word	0x00000000
	.align		4
        /*0004*/ 	.word	0xffffffff
	.align		4
        /*0008*/ 	.word	0x00000000
	.align		4
        /*000c*/ 	.word	0xfffffffe
	.align		4
        /*0010*/ 	.word	0x00000000
	.align		4
        /*0014*/ 	.word	0xfffffffd
	.align		4
        /*0018*/ 	.word	0x00000000
	.align		4
        /*001c*/ 	.word	0xfffffffc


//--------------------- .nv.constant4             --------------------------
	.section	.nv.constant4,"a",@progbits
	.align	8
	.align		8
.nv.constant4:
        /*0000*/ 	.dword	_ZTVSt9basic_iosIcSt11char_traitsIcEE
	.align		8
        /*0008*/ 	.dword	_ZTTSo
	.align		8
        /*0010*/ 	.dword	_ZTVSt15basic_streambufIcSt11char_traitsIcEE
	.align		8
        /*0018*/ 	.dword	_ZTVNSt7__cxx1115basic_stringbufIcSt11char_traitsIcESaIcEEE
	.align		8
        /*0020*/ 	.dword	_ZTTNSt7__cxx1119basic_ostringstreamIcSt11char_traitsIcESaIcEEE
	.align		8
        /*0028*/ 	.dword	_ZTVN10__cxxabiv119__pointer_type_infoE
	.align		8
        /*0030*/ 	.dword	_ZTVN10__cxxabiv120__function_type_infoE
	.align		8
        /*0038*/ 	.dword	_ZTVN10__cxxabiv117__class_type_infoE
	.align		8
        /*0040*/ 	.dword	_ZTVN10__cxxabiv120__si_class_type_infoE
	.align		8
        /*0048*/ 	.dword	_ZTVN3c105ErrorE
	.align		8
        /*0050*/ 	.dword	_ZTVN6caffe28OperatorINS_11CUDAContextEEE
	.align		8
        /*0058*/ 	.dword	_ZTVN6caffe223FP32MomentumSGDUpdateOpIfNS_11CUDAContextEEE


//--------------------- .text._ZN6caffe279_GLOBAL__N__55_tmpxft_00007494_00000000_7_fp32_momentum_sgd_op_cpp1_ii_2aaa053f21FP32MomentumSGDKernelEiPK6float2S3_PS1_S4_PKffbfS4_ --------------------------
	.section	.text._ZN6caffe279_GLOBAL__N__55_tmpxft_00007494_00000000_7_fp32_momentum_sgd_op_cpp1_ii_2aaa053f21FP32MomentumSGDKernelEiPK6float2S3_PS1_S4_PKffbfS4_,"ax",@progbits
	.align	128
        .global         _ZN6caffe279_GLOBAL__N__55_tmpxft_00007494_00000000_7_fp32_momentum_sgd_op_cpp1_ii_2aaa053f21FP32MomentumSGDKernelEiPK6float2S3_PS1_S4_PKffbfS4_
        .type           _ZN6caffe279_GLOBAL__N__55_tmpxft_00007494_00000000_7_fp32_momentum_sgd_op_cpp1_ii_2aaa053f21FP32MomentumSGDKernelEiPK6float2S3_PS1_S4_PKffbfS4_,@function
        .size           _ZN6caffe279_GLOBAL__N__55_tmpxft_00007494_00000000_7_fp32_momentum_sgd_op_cpp1_ii_2aaa053f21FP32MomentumSGDKernelEiPK6float2S3_PS1_S4_PKffbfS4_,(.L_x_6 - _ZN6caffe279_GLOBAL__N__55_tmpxft_00007494_00000000_7_fp32_momentum_sgd_op_cpp1_ii_2aaa053f21FP32MomentumSGDKernelEiPK6float2S3_PS1_S4_PKffbfS4_)
        .other          _ZN6caffe279_GLOBAL__N__55_tmpxft_00007494_00000000_7_fp32_momentum_sgd_op_cpp1_ii_2aaa053f21FP32MomentumSGDKernelEiPK6float2S3_PS1_S4_PKffbfS4_,@"STO_CUDA_ENTRY STV_DEFAULT"
_ZN6caffe279_GLOBAL__N__55_tmpxft_00007494_00000000_7_fp32_momentum_sgd_op_cpp1_ii_2aaa053f21FP32MomentumSGDKernelEiPK6float2S3_PS1_S4_PKffbfS4_:
.text._ZN6caffe279_GLOBAL__N__55_tmpxft_00007494_00000000_7_fp32_momentum_sgd_op_cpp1_ii_2aaa053f21FP32MomentumSGDKernelEiPK6float2S3_PS1_S4_PKffbfS4_:
[----:B------:R-:W-:Y:S01]  /*0000*/  LDC R1, c[0x0][0x37c] ;  /* 0x0000df00ff017b82 */ /* 0x000fe20000000800 */
[----:B------:R-:W0:Y:S01]  /*0010*/  LDCU.U8 UR5, c[0x0][0x3b4] ;  /* 0x00007680ff0577ac */ /* 0x000e220008000000 */
[----:B------:R-:W1:Y:S06]  /*0020*/  S2R R4, SR_CTAID.X ;  /* 0x0000000000047919 */ /* 0x000e6c0000002500 */
[----:B------:R-:W2:Y:S01]  /*0030*/  LDC.64 R2, c[0x0][0x3a8] ;  /* 0x0000ea00ff027b82 */ /* 0x000ea20000000a00 */
[----:B------:R-:W3:Y:S01]  /*0040*/  LDCU UR4, c[0x0][0x380] ;  /* 0x00007000ff0477ac */ /* 0x000ee20008000800 */
[----:B------:R-:W1:Y:S01]  /*0050*/  S2R R5, SR_TID.X ;  /* 0x0000000000057919 */ /* 0x000e620000002100 */
[----:B------:R-:W2:Y:S01]  /*0060*/  LDCU.64 UR8, c[0x0][0x358] ;  /* 0x00006b00ff0877ac */ /* 0x000ea20008000a00 */
[----:B------:R-:W1:Y:S01]  /*0070*/  LDCU UR6, c[0x0][0x360] ;  /* 0x00006c00ff0677ac */ /* 0x000e620008000800 */
[----:B0-----:R-:W-:-:S04]  /*0080*/  UPRMT UR5, UR5, 0x8880, URZ ;  /* 0x0000888005057896 */ /* 0x001fc800080000ff */
[----:B------:R-:W-:-:S04]  /*0090*/  UPRMT UR5, UR5, 0x7710, URZ ;  /* 0x0000771005057896 */ /* 0x000fc800080000ff */
[----:B------:R-:W-:Y:S01]  /*00a0*/  ULOP3.LUT UP0, URZ, UR5, 0xff, URZ, 0xc0, !UPT ;  /* 0x000000ff05ff7892 */ /* 0x000fe2000f80c0ff */
[----:B--2---:R1:W5:Y:S01]  /*00b0*/  LDG.E R0, desc[UR8][R2.64] ;  /* 0x0000000802007981 */ /* 0x004362000c1e1900 */
[----:B---3--:R-:W-:-:S04]  /*00c0*/  ULEA.HI UR4, UR4, UR4, URZ, 0x1 ;  /* 0x0000000404047291 */ /* 0x008fc8000f8f08ff */
[----:B------:R-:W-:-:S04]  /*00d0*/  USHF.R.S32.HI UR4, URZ, 0x1, UR4 ;  /* 0x00000001ff047899 */ /* 0x000fc80008011404 */
[----:B------:R-:W-:Y:S01]  /*00e0*/  USHF.R.S32.HI UR7, URZ, 0x1f, UR4 ;  /* 0x0000001fff077899 */ /* 0x000fe20008011404 */
[----:B-1----:R-:W-:Y:S02]  /*00f0*/  IMAD R3, R4, UR6, R5 ;  /* 0x0000000604037c24 */ /* 0x002fe4000f8e0205 */
[----:B------:R-:W-:Y:S01]  /*0100*/  IMAD.MOV.U32 R2, RZ, RZ, RZ ;  /* 0x000000ffff027224 */ /* 0x000fe200078e00ff */
[----:B------:R-:W-:Y:S08]  /*0110*/  BRA.U !UP0, `(.L_x_0) ;  /* 0x0000000108e47547 */ /* 0x000ff0000b800000 */
[----:B------:R-:W-:-:S04]  /*0120*/  ISETP.GE.U32.AND P0, PT, R3, UR4, PT ;  /* 0x0000000403007c0c */ /* 0x000fc8000bf06070 */
[----:B------:R-:W-:-:S13]  /*0130*/  ISETP.GE.U32.AND.EX P0, PT, R2, UR7, PT, P0 ;  /* 0x0000000702007c0c */ /* 0x000fda000bf06100 */
[----:B------:R-:W-:Y:S05]  /*0140*/  @P0 EXIT ;  /* 0x000000000000094d */ /* 0x000fea0003800000 */
[----:B------:R-:W0:Y:S01]  /*0150*/  LDCU.64 UR10, c[0x0][0x3c0] ;  /* 0x00007800ff0a77ac */ /* 0x000e220008000a00 */
[----:B------:R-:W-:Y:S01]  /*0160*/  BSSY.RECONVERGENT B0, `(.L_x_1) ;  /* 0x0000033000007945 */ /* 0x000fe20003800200 */
[----:B------:R-:W1:Y:S01]  /*0170*/  LDCU UR5, c[0x0][0x370] ;  /* 0x00006e00ff0577ac */ /* 0x000e620008000800 */
[----:B------:R-:W2:Y:S01]  /*0180*/  LDCU UR14, c[0x0][0x3b8] ;  /* 0x00007700ff0e77ac */ /* 0x000ea20008000800 */
[----:B------:R-:W3:Y:S01]  /*0190*/  LDCU UR15, c[0x0][0x3b0] ;  /* 0x00007600ff0f77ac */ /* 0x000ee20008000800 */
[----:B------:R-:W4:Y:S01]  /*01a0*/  LDCU.64 UR22, c[0x0][0x3c0] ;  /* 0x00007800ff1677ac */ /* 0x000f220008000a00 */
[----:B0-----:R-:W-:Y:S01]  /*01b0*/  ISETP.NE.U32.AND P0, PT, RZ, UR10, PT ;  /* 0x0000000aff007c0c */ /* 0x001fe2000bf05070 */
[----:B------:R-:W0:Y:S03]  /*01c0*/  LDCU.64 UR12, c[0x0][0x388] ;  /* 0x00007100ff0c77ac */ /* 0x000e260008000a00 */
[----:B------:R-:W-:Y:S01]  /*01d0*/  ISETP.NE.AND.EX P0, PT, RZ, UR11, PT, P0 ;  /* 0x0000000bff007c0c */ /* 0x000fe2000bf05300 */
[----:B------:R-:W0:Y:S01]  /*01e0*/  LDCU.64 UR20, c[0x0][0x3a0] ;  /* 0x00007400ff1477ac */ /* 0x000e220008000a00 */
[----:B------:R-:W0:Y:S01]  /*01f0*/  LDCU.128 UR16, c[0x0][0x390] ;  /* 0x00007200ff1077ac */ /* 0x000e220008000c00 */
[----:B-1234-:R-:W-:-:S12]  /*0200*/  UIMAD UR5, UR6, UR5, URZ ;  /* 0x00000005060572a4 */ /* 0x01efd8000f8e02ff */
.L_x_2:
[C---:B-1----:R-:W-:Y:S01]  /*0210*/  IMAD.SHL.U32 R18, R3.reuse, 0x8, RZ ;  /* 0x0000000803127824 */ /* 0x042fe200078e00ff */
[----:B------:R-:W-:-:S04]  /*0220*/  SHF.L.U64.HI R20, R3, 0x3, R2 ;  /* 0x0000000303147819 */ /* 0x000fc80000010202 */
[C---:B0-----:R-:W-:Y:S02]  /*0230*/  IADD3 R8, P2, PT, R18.reuse, UR12, RZ ;  /* 0x0000000c12087c10 */ /* 0x041fe4000ff5e0ff */
[----:B------:R-:W-:Y:S02]  /*0240*/  IADD3 R4, P1, PT, R18, UR22, RZ ;  /* 0x0000001612047c10 */ /* 0x000fe4000ff3e0ff */
[C---:B------:R-:W-:Y:S02]  /*0250*/  IADD3.X R9, PT, PT, R20.reuse, UR13, RZ, P2, !PT ;  /* 0x0000000d14097c10 */ /* 0x040fe400097fe4ff */
[----:B------:R-:W-:-:S04]  /*0260*/  IADD3.X R5, PT, PT, R20, UR23, RZ, P1, !PT ;  /* 0x0000001714057c10 */ /* 0x000fc80008ffe4ff */
[----:B------:R-:W2:Y:S04]  /*0270*/  LDG.E.64 R8, desc[UR8][R8.64] ;  /* 0x0000000808087981 */ /* 0x000ea8000c1e1b00 */
[----:B------:R-:W2:Y:S01]  /*0280*/  LDG.E.64 R12, desc[UR8][R4.64] ;  /* 0x00000008040c7981 */ /* 0x000ea2000c1e1b00 */
[C---:B------:R-:W-:Y:S02]  /*0290*/  IADD3 R6, P1, PT, R18.reuse, UR18, RZ ;  /* 0x0000001212067c10 */ /* 0x040fe4000ff3e0ff */
[----:B------:R-:W-:Y:S02]  /*02a0*/  IADD3 R10, P2, PT, R18, UR16, RZ ;  /* 0x00000010120a7c10 */ /* 0x000fe4000ff5e0ff */
[C---:B------:R-:W-:Y:S02]  /*02b0*/  IADD3.X R7, PT, PT, R20.reuse, UR19, RZ, P1, !PT ;  /* 0x0000001314077c10 */ /* 0x040fe40008ffe4ff */
[----:B------:R-:W-:Y:S01]  /*02c0*/  IADD3.X R11, PT, PT, R20, UR17, RZ, P2, !PT ;  /* 0x00000011140b7c10 */ /* 0x000fe200097fe4ff */
[----:B--2---:R-:W-:Y:S01]  /*02d0*/  FFMA R13, R13, UR14, R9 ;  /* 0x0000000e0d0d7c23 */ /* 0x004fe20008000009 */
[----:B------:R-:W-:-:S05]  /*02e0*/  FFMA R12, R12, UR14, R8 ;  /* 0x0000000e0c0c7c23 */ /* 0x000fca0008000008 */
[----:B------:R0:W-:Y:S04]  /*02f0*/  STG.E.64 desc[UR8][R6.64], R12 ;  /* 0x0000000c06007986 */ /* 0x0001e8000c101b08 */
[----:B------:R-:W2:Y:S01]  /*0300*/  LDG.E.64 R10, desc[UR8][R10.64] ;  /* 0x000000080a0a7981 */ /* 0x000ea2000c1e1b00 */
[----:B------:R-:W-:-:S04]  /*0310*/  IADD3 R8, P1, PT, R18, UR20, RZ ;  /* 0x0000001412087c10 */ /* 0x000fc8000ff3e0ff */
[----:B------:R-:W-:Y:S01]  /*0320*/  IADD3.X R9, PT, PT, R20, UR21, RZ, P1, !PT ;  /* 0x0000001514097c10 */ /* 0x000fe20008ffe4ff */
[----:B--2---:R-:W-:Y:S01]  /*0330*/  FMUL R15, R10, UR15 ;  /* 0x0000000f0a0f7c20 */ /* 0x004fe20008400000 */
[----:B------:R-:W-:-:S03]  /*0340*/  FMUL R14, R11, UR15 ;  /* 0x0000000f0b0e7c20 */ /* 0x000fc60008400000 */
[C---:B-----5:R-:W-:Y:S01]  /*0350*/  FFMA R16, R0.reuse, R12, R15 ;  /* 0x0000000c00107223 */ /* 0x060fe2000000000f */
[----:B------:R-:W-:-:S03]  /*0360*/  FFMA R17, R0, R13, R14 ;  /* 0x0000000d00117223 */ /* 0x000fc6000000000e */
[----:B------:R-:W-:Y:S01]  /*0370*/  FFMA R18, R16, UR15, R16 ;  /* 0x0000000f10127c23 */ /* 0x000fe20008000010 */
[----:B------:R-:W-:Y:S01]  /*0380*/  FFMA R19, R17, UR15, R17 ;  /* 0x0000000f11137c23 */ /* 0x000fe20008000011 */
[----:B------:R1:W-:Y:S02]  /*0390*/  STG.E.64 desc[UR8][R8.64], R16 ;  /* 0x0000001008007986 */ /* 0x0003e4000c101b08 */
[----:B------:R-:W-:Y:S01]  /*03a0*/  FADD R18, -R15, R18 ;  /* 0x000000120f127221 */ /* 0x000fe20000000100 */
[----:B------:R-:W-:-:S05]  /*03b0*/  FADD R19, -R14, R19 ;  /* 0x000000130e137221 */ /* 0x000fca0000000100 */
[----:B------:R1:W-:Y:S04]  /*03c0*/  STG.E.64 desc[UR8][R6.64], R18 ;  /* 0x0000001206007986 */ /* 0x0003e8000c101b08 */
[----:B------:R-:W2:Y:S04]  /*03d0*/  @P0 LDG.E R11, desc[UR8][R4.64] ;  /* 0x00000008040b0981 */ /* 0x000ea8000c1e1900 */
[----:B0-----:R-:W3:Y:S01]  /*03e0*/  @P0 LDG.E R13, desc[UR8][R4.64+0x4] ;  /* 0x00000408040d0981 */ /* 0x001ee2000c1e1900 */
[----:B--2---:R-:W-:-:S05]  /*03f0*/  @P0 FADD R11, -R18, R11 ;  /* 0x0000000b120b0221 */ /* 0x004fca0000000100 */
[----:B------:R1:W-:Y:S04]  /*0400*/  @P0 STG.E desc[UR8][R4.64], R11 ;  /* 0x0000000b04000986 */ /* 0x0003e8000c101908 */
[----:B------:R-:W3:Y:S01]  /*0410*/  @P0 LDG.E R10, desc[UR8][R6.64+0x4] ;  /* 0x00000408060a0981 */ /* 0x000ee2000c1e1900 */
[----:B------:R-:W-:-:S05]  /*0420*/  IADD3 R3, P1, PT, R3, UR5, RZ ;  /* 0x0000000503037c10 */ /* 0x000fca000ff3e0ff */
[----:B------:R-:W-:Y:S01]  /*0430*/  IMAD.X R2, RZ, RZ, R2, P1 ;  /* 0x000000ffff027224 */ /* 0x000fe200008e0602 */
[----:B------:R-:W-:-:S04]  /*0440*/  ISETP.GE.U32.AND P1, PT, R3, UR4, PT ;  /* 0x0000000403007c0c */ /* 0x000fc8000bf26070 */
[----:B------:R-:W-:Y:S01]  /*0450*/  ISETP.GE.U32.AND.EX P1, PT, R2, UR7, PT, P1 ;  /* 0x0000000702007c0c */ /* 0x000fe2000bf26110 */
[----:B---3--:R-:W-:-:S05]  /*0460*/  @P0 FADD R13, -R10, R13 ;  /* 0x0000000d0a0d0221 */ /* 0x008fca0000000100 */
[----:B------:R1:W-:Y:S07]  /*0470*/  @P0 STG.E desc[UR8][R4.64+0x4], R13 ;  /* 0x0000040d04000986 */ /* 0x0003ee000c101908 */
[----:B------:R-:W-:Y:S05]  /*0480*/  @!P1 BRA `(.L_x_2) ;  /* 0xfffffffc00609947 */ /* 0x000fea000383ffff */
[----:B------:R-:W-:Y:S05]  /*0490*/  BSYNC.RECONVERGENT B0 ;  /* 0x0000000000007941 */ /* 0x000fea0003800200 */
.L_x_1:
[----:B------:R-:W-:Y:S05]  /*04a0*/  EXIT ;  /* 0x000000000000794d */ /* 0x000fea0003800000 */
.L_x_0:
        /* <DEDUP_REMOVED lines=15> */
.L_x_4:
        /* <DEDUP_REMOVED lines=21> */
[----:B------:R-:W-:-:S05]  /*06f0*/  FFMA R17, R0, R15, R8 ;  /* 0x0000000f00117223 */ /* 0x000fca0000000008 */
[----:B------:R1:W-:Y:S04]  /*0700*/  STG.E.64 desc[UR8][R12.64], R16 ;  /* 0x000000100c007986 */ /* 0x0003e8000c101b08 */
[----:B------:R1:W-:Y:S04]  /*0710*/  STG.E.64 desc[UR8][R6.64], R16 ;  /* 0x0000001006007986 */ /* 0x0003e8000c101b08 */
[----:B------:R-:W2:Y:S04]  /*0720*/  @P0 LDG.E R9, desc[UR8][R4.64] ;  /* 0x0000000804090981 */ /* 0x000ea8000c1e1900 */
[----:B------:R-:W3:Y:S01]  /*0730*/  @P0 LDG.E R8, desc[UR8][R4.64+0x4] ;  /* 0x0000040804080981 */ /* 0x000ee2000c1e1900 */
[----:B------:R-:W-:-:S05]  /*0740*/  IADD3 R3, P1, PT, R3, UR5, RZ ;  /* 0x0000000503037c10 */ /* 0x000fca000ff3e0ff */
[----:B------:R-:W-:Y:S01]  /*0750*/  IMAD.X R2, RZ, RZ, R2, P1 ;  /* 0x000000ffff027224 */ /* 0x000fe200008e0602 */
[----:B------:R-:W-:-:S04]  /*0760*/  ISETP.GE.U32.AND P1, PT, R3, UR4, PT ;  /* 0x0000000403007c0c */ /* 0x000fc8000bf26070 */
[----:B------:R-:W-:Y:S01]  /*0770*/  ISETP.GE.U32.AND.EX P1, PT, R2, UR7, PT, P1 ;  /* 0x0000000702007c0c */ /* 0x000fe2000bf26110 */
[----:B--2---:R-:W-:Y:S01]  /*0780*/  @P0 FADD R9, -R16, R9 ;  /* 0x0000000910090221 */ /* 0x004fe20000000100 */
[----:B---3--:R-:W-:-:S04]  /*0790*/  @P0 FADD R11, -R17, R8 ;  /* 0x00000008110b0221 */ /* 0x008fc80000000100 */
[----:B------:R1:W-:Y:S04]  /*07a0*/  @P0 STG.E desc[UR8][R4.64], R9 ;  /* 0x0000000904000986 */ /* 0x0003e8000c101908 */
[----:B------:R1:W-:Y:S03]  /*07b0*/  @P0 STG.E desc[UR8][R4.64+0x4], R11 ;  /* 0x0000040b04000986 */ /* 0x0003e6000c101908 */
[----:B------:R-:W-:Y:S05]  /*07c0*/  @!P1 BRA `(.L_x_4) ;  /* 0xfffffffc00749947 */ /* 0x000fea000383ffff */
[----:B------:R-:W-:Y:S05]  /*07d0*/  BSYNC.RECONVERGENT B0 ;  /* 0x0000000000007941 */ /* 0x000fea0003800200 */
.L_x_3:
[----:B------:R-:W-:Y:S05]  /*07e0*/  EXIT ;  /* 0x000000000000794d */ /* 0x000fea0003800000 */
.L_x_5:
[----:B------:R-:W-:-:S00]  /*07f0*/  BRA `(.L_x_5) ;  /* 0xfffffffc00fc7947 */ /* 0x000fc0000383ffff */
[----:B------:R-:W-:-:S00]  /*0800*/  NOP ;  /* 0x0000000000007918 */ /* 0x000fc00000000000 */
[----:B------:R-:W-:-:S00]  /*0810*/  NOP ;  /* 0x0000000000007918 */ /* 0x000fc00000000000 */
[----:B------:R-:W-:-:S00]  /*0820*/  NOP ;  /* 0x0000000000007918 */ /* 0x000fc00000000000 */
[----:B------:R-:W-:-:S00]  /*0830*/  NOP ;  /* 0x0000000000007918 */ /* 0x000fc00000000000 */
[----:B------:R-:W-:-:S00]  /*0840*/  NOP ;  /* 0x0000000000007918 */ /* 0x000fc00000000000 */
[----:B------:R-:W-:-:S00]  /*0850*/  NOP ;  /* 0x0000000000007918 */ /* 0x000fc00000000000 */
[----:B------:R-:W-:-:S00]  /*0860*/  NOP ;  /* 0x0000000000007918 */ /* 0x000fc00000000000 */
[----:B------:R-:W-:-:S00]  /*0870*/  NOP ;  /* 0x0000000000007918 */ /* 0x000fc00000000000 */
.L_x_6:


//--------------------- .nv.shared.reserved.0     --------------------------
	.section	.nv.shared.reserved.0,"aw",@nobits
	.weak		__nv_reservedSMEM_offset_0_alias
	.size		__nv_reservedSMEM_offset_0_alias, 0, 64
	.other		__nv_reservedSMEM_offset_0_alias,@"STO_CUDA_RESERVED_SHARED STV_DEFAULT"
__nv_reservedSMEM_offset_0_alias:
	.zero		0
	.zero		64


//--------------------- .nv.global                --------------------------
	.section	.nv.global,"aw",@nobits
	.align	8
.nv.global:
	.type		_ZTVN10__cxxabiv120__function_type_infoE,@object
	.size		_ZTVN10__cxxabiv120__function_type_infoE,(_ZTVN10__cxxabiv120__si_class_type_infoE - _ZTVN10__cxxabiv120__function_type_infoE)
_ZTVN10__cxxabiv120__function_type_infoE:
	.zero		8
	.type		_ZTVN10__cxxabiv120__si_class_type_infoE,@object
	.size		_ZTVN10__cxxabiv120__si_class_type_infoE,(_ZTTNSt7__cxx1119basic_ostringstreamIcSt11char_traitsIcESaIcEEE - _ZTVN10__cxxabiv120__si_class_type_infoE)
_ZTVN10__cxxabiv120__si_class_type_infoE:
	.zero		8
	.type		_ZTTNSt7__cxx1119basic_ostringstreamIcSt11char_traitsIcESaIcEEE,@object
	.size		_ZTTNSt7__cxx1119basic_ostringstreamIcSt11char_traitsIcESaIcEEE,(_ZTVN10__cxxabiv117__class_type_infoE - _ZTTNSt7__cxx1119basic_ostringstreamIcSt11char_traitsIcESaIcEEE)
_ZTTNSt7__cxx1119basic_ostringstreamIcSt11char_traitsIcESaIcEEE:
	.zero		8
	.type		_ZTVN10__cxxabiv117__class_type_infoE,@object
	.size		_ZTVN10__cxxabiv117__class_type_infoE,(_ZTTSo - _ZTVN10__cxxabiv117__class_type_infoE)
_ZTVN10__cxxabiv117__class_type_infoE:
	.zero		8
	.type		_ZTTSo,@object
	.size		_ZTTSo,(_ZTVN10__cxxabiv119__pointer_type_infoE - _ZTTSo)
_ZTTSo:
	.zero		8
	.type		_ZTVN10__cxxabiv119__pointer_type_infoE,@object
	.size		_ZTVN10__cxxabiv119__pointer_type_infoE,(_ZTVSt9basic_iosIcSt11char_traitsIcEE - _ZTVN10__cxxabiv119__pointer_type_infoE)
_ZTVN10__cxxabiv119__pointer_type_infoE:
	.zero		8
	.type		_ZTVSt9basic_iosIcSt11char_traitsIcEE,@object
	.size		_ZTVSt9basic_iosIcSt11char_traitsIcEE,(_ZTVN3c105ErrorE - _ZTVSt9basic_iosIcSt11char_traitsIcEE)
_ZTVSt9basic_iosIcSt11char_traitsIcEE:
	.zero		32
	.type		_ZTVN3c105ErrorE,@object
	.size		_ZTVN3c105ErrorE,(_ZTVSt15basic_streambufIcSt11char_traitsIcEE - _ZTVN3c105ErrorE)
_ZTVN3c105ErrorE:
	.zero		40
	.type		_ZTVSt15basic_streambufIcSt11char_traitsIcEE,@object
	.size		_ZTVSt15basic_streambufIcSt11char_traitsIcEE,(_ZTVNSt7__cxx1115basic_stringbufIcSt11char_traitsIcESaIcEEE - _ZTVSt15basic_streambufIcSt11char_traitsIcEE)
_ZTVSt15basic_streambufIcSt11char_traitsIcEE:
	.zero		128
	.type		_ZTVNSt7__cxx1115basic_stringbufIcSt11char_traitsIcESaIcEEE,@object
	.size		_ZTVNSt7__cxx1115basic_stringbufIcSt11char_traitsIcESaIcEEE,(_ZTVN6caffe28OperatorINS_11CUDAContextEEE - _ZTVNSt7__cxx1115basic_stringbufIcSt11char_traitsIcESaIcEEE)
_ZTVNSt7__cxx1115basic_stringbufIcSt11char_traitsIcESaIcEEE:
	.zero		128
	.type		_ZTVN6caffe28OperatorINS_11CUDAContextEEE,@object
	.size		_ZTVN6caffe28OperatorINS_11CUDAContextEEE,(_ZTVN6caffe223FP32MomentumSGDUpdateOpIfNS_11CUDAContextEEE - _ZTVN6caffe28OperatorINS_11CUDAContextEEE)
_ZTVN6caffe28OperatorINS_11CUDAContextEEE:
	.zero		136
	.type		_ZTVN6caffe223FP32MomentumSGDUpdateOpIfNS_11CUDAContextEEE,@object
	.size		_ZTVN6caffe223FP32MomentumSGDUpdateOpIfNS_11CUDAContextEEE,(.L_11 - _ZTVN6caffe223FP32MomentumSGDUpdateOpIfNS_11CUDAContextEEE)
_ZTVN6caffe223FP32MomentumSGDUpdateOpIfNS_11CUDAContextEEE:
	.zero		136
.L_11:


//--------------------- .nv.constant0._ZN6caffe279_GLOBAL__N__55_tmpxft_00007494_00000000_7_fp32_momentum_sgd_op_cpp1_ii_2aaa053f21FP32MomentumSGDKernelEiPK6float2S3_PS1_S4_PKffbfS4_ --------------------------
	.section	.nv.constant0._ZN6caffe279_GLOBAL__N__55_tmpxft_00007494_00000000_7_fp32_momentum_sgd_op_cpp1_ii_2aaa053f21FP32MomentumSGDKernelEiPK6float2S3_PS1_S4_PKffbfS4_,"a",@progbits
	.sectionflags	@""
	.align	4
.nv.constant0._ZN6caffe279_GLOBAL__N__55_tmpxft_00007494_00000000_7_fp32_momentum_sgd_op_cpp1_ii_2aaa053f21FP32MomentumSGDKernelEiPK6float2S3_PS1_S4_PKffbfS4_:
	.zero		968


//--------------------- SYMBOLS --------------------------

	.type		.nv.reservedSmem.offset0,@object
	.size		.nv.reservedSmem.offset0,0x4
